	.headerflags	@"EF_CUDA_TEXMODE_UNIFIED EF_CUDA_64BIT_ADDRESS EF_CUDA_ACCELERATORS EF_CUDA_SM90 EF_CUDA_VIRTUAL_SM(EF_CUDA_SM90)"
	.elftype	@"ET_EXEC"


//--------------------- .nv.info                  --------------------------
	.section	.nv.info,"",@"SHT_CUDA_INFO"
	.align	4


	//----- nvinfo : EIATTR_REGCOUNT
	.align		4
        /*0000*/ 	.byte	0x04, 0x2f
        /*0002*/ 	.short	(.L_1 - .L_0)
	.align		4
.L_0:
        /*0004*/ 	.word	index@(triton_per_fused_mean_0)
        /*0008*/ 	.word	0x00000010


	//----- nvinfo : EIATTR_MIN_STACK_SIZE
	.align		4
.L_1:
        /*000c*/ 	.byte	0x04, 0x12
        /*000e*/ 	.short	(.L_3 - .L_2)
	.align		4
.L_2:
        /*0010*/ 	.word	index@(triton_per_fused_mean_0)
        /*0014*/ 	.word	0x00000000


	//----- nvinfo : EIATTR_FRAME_SIZE
	.align		4
.L_3:
        /*0018*/ 	.byte	0x04, 0x11
        /*001a*/ 	.short	(.L_5 - .L_4)
	.align		4
.L_4:
        /*001c*/ 	.word	index@(triton_per_fused_mean_0)
        /*0020*/ 	.word	0x00000000


	//----- nvinfo : EIATTR_MIN_STACK_SIZE
	.align		4
.L_5:
        /*0024*/ 	.byte	0x04, 0x12
        /*0026*/ 	.short	(.L_7 - .L_6)
	.align		4
.L_6:
        /*0028*/ 	.word	index@(triton_per_fused_mean_0)
        /*002c*/ 	.word	0x00000000
.L_7:


//--------------------- .nv.info.triton_per_fused_mean_0 --------------------------
	.section	.nv.info.triton_per_fused_mean_0,"",@"SHT_CUDA_INFO"
	.sectionflags	@""
	.align	4


	//----- nvinfo : EIATTR_CUDA_API_VERSION
	.align		4
        /*0000*/ 	.byte	0x04, 0x37
        /*0002*/ 	.short	(.L_9 - .L_8)
.L_8:
        /*0004*/ 	.word	0x0000007c


	//----- nvinfo : EIATTR_KPARAM_INFO
	.align		4
.L_9:
        /*0008*/ 	.byte	0x04, 0x17
        /*000a*/ 	.short	(.L_11 - .L_10)
.L_10:
        /*000c*/ 	.word	0x00000000
        /*0010*/ 	.short	0x0004
        /*0012*/ 	.short	0x001c
        /*0014*/ 	.byte	0x00, 0xf0, 0x11, 0x00


	//----- nvinfo : EIATTR_KPARAM_INFO
	.align		4
.L_11:
        /*0018*/ 	.byte	0x04, 0x17
        /*001a*/ 	.short	(.L_13 - .L_12)
.L_12:
        /*001c*/ 	.word	0x00000000
        /*0020*/ 	.short	0x0003
        /*0022*/ 	.short	0x0018
        /*0024*/ 	.byte	0x00, 0xf0, 0x11, 0x00


	//----- nvinfo : EIATTR_KPARAM_INFO
	.align		4
.L_13:
        /*0028*/ 	.byte	0x04, 0x17
        /*002a*/ 	.short	(.L_15 - .L_14)
.L_14:
        /*002c*/ 	.word	0x00000000
        /*0030*/ 	.short	0x0002
        /*0032*/ 	.short	0x0010
        /*0034*/ 	.byte	0x00, 0xf4, 0x21, 0x00


	//----- nvinfo : EIATTR_KPARAM_INFO
	.align		4
.L_15:
        /*0038*/ 	.byte	0x04, 0x17
        /*003a*/ 	.short	(.L_17 - .L_16)
.L_16:
        /*003c*/ 	.word	0x00000000
        /*0040*/ 	.short	0x0001
        /*0042*/ 	.short	0x0008
        /*0044*/ 	.byte	0x00, 0xf4, 0x21, 0x00


	//----- nvinfo : EIATTR_KPARAM_INFO
	.align		4
.L_17:
        /*0048*/ 	.byte	0x04, 0x17
        /*004a*/ 	.short	(.L_19 - .L_18)
.L_18:
        /*004c*/ 	.word	0x00000000
        /*0050*/ 	.short	0x0000
        /*0052*/ 	.short	0x0000
        /*0054*/ 	.byte	0x00, 0xf4, 0x21, 0x00


	//----- nvinfo : EIATTR_SPARSE_MMA_MASK
	.align		4
.L_19:
        /*0058*/ 	.byte	0x03, 0x50
        /*005a*/ 	.short	0x0000


	//----- nvinfo : EIATTR_MAXREG_COUNT
	.align		4
        /*005c*/ 	.byte	0x03, 0x1b
        /*005e*/ 	.short	0x00ff


	//----- nvinfo : EIATTR_COOP_GROUP_MASK_REGIDS
	.align		4
        /*0060*/ 	.byte	0x04, 0x29
        /*0062*/ 	.short	(.L_21 - .L_20)


	//   ....[0]....
.L_20:
        /*0064*/ 	.word	0xffffffff


	//   ....[1]....
        /*0068*/ 	.word	0xffffffff


	//   ....[2]....
        /*006c*/ 	.word	0xffffffff


	//----- nvinfo : EIATTR_COOP_GROUP_INSTR_OFFSETS
	.align		4
.L_21:
        /*0070*/ 	.byte	0x04, 0x28
        /*0072*/ 	.short	(.L_23 - .L_22)


	//   ....[0]....
.L_22:
        /*0074*/ 	.word	0x000002f0


	//   ....[1]....
        /*0078*/ 	.word	0x00000320


	//   ....[2]....
        /*007c*/ 	.word	0x00000340


	//----- nvinfo : EIATTR_EXIT_INSTR_OFFSETS
	.align		4
.L_23:
        /*0080*/ 	.byte	0x04, 0x1c
        /*0082*/ 	.short	(.L_25 - .L_24)


	//   ....[0]....
.L_24:
        /*0084*/ 	.word	0x000003c0


	//   ....[1]....
        /*0088*/ 	.word	0x000003f0


	//----- nvinfo : EIATTR_REQNTID
	.align		4
.L_25:
        /*008c*/ 	.byte	0x04, 0x10
        /*008e*/ 	.short	(.L_27 - .L_26)
.L_26:
        /*0090*/ 	.word	0x00000040
        /*0094*/ 	.word	0x00000001
        /*0098*/ 	.word	0x00000001


	//----- nvinfo : EIATTR_CBANK_PARAM_SIZE
	.align		4
.L_27:
        /*009c*/ 	.byte	0x03, 0x19
        /*009e*/ 	.short	0x0020


	//----- nvinfo : EIATTR_PARAM_CBANK
	.align		4
        /*00a0*/ 	.byte	0x04, 0x0a
        /*00a2*/ 	.short	(.L_29 - .L_28)
	.align		4
.L_28:
        /*00a4*/ 	.word	index@(.nv.constant0.triton_per_fused_mean_0)
        /*00a8*/ 	.short	0x0210
        /*00aa*/ 	.short	0x0020


	//----- nvinfo : EIATTR_SW_WAR
	.align		4
.L_29:
        /*00ac*/ 	.byte	0x04, 0x36
        /*00ae*/ 	.short	(.L_31 - .L_30)
.L_30:
        /*00b0*/ 	.word	0x00000008
.L_31:


//--------------------- .nv.callgraph             --------------------------
	.section	.nv.callgraph,"",@"SHT_CUDA_CALLGRAPH"
	.align	4
	.sectionentsize	8
	.align		4
        /*0000*/ 	.word	0x00000000
	.align		4
        /*0004*/ 	.word	0xffffffff
	.align		4
        /*0008*/ 	.word	0x00000000
	.align		4
        /*000c*/ 	.word	0xfffffffe
	.align		4
        /*0010*/ 	.word	0x00000000
	.align		4
        /*0014*/ 	.word	0xfffffffd
	.align		4
        /*0018*/ 	.word	0x00000000
	.align		4
        /*001c*/ 	.word	0xfffffffc


//--------------------- .text.triton_per_fused_mean_0 --------------------------
	.section	.text.triton_per_fused_mean_0,"ax",@progbits
	.sectionflags	@"SHF_BARRIERS=1"
	.align	128
        .global         triton_per_fused_mean_0
        .type           triton_per_fused_mean_0,@function
        .size           triton_per_fused_mean_0,(.L_x_1 - triton_per_fused_mean_0)
        .other          triton_per_fused_mean_0,@"STO_CUDA_ENTRY STV_DEFAULT"
triton_per_fused_mean_0:
.text.triton_per_fused_mean_0:
[----:B------:R-:W0:Y:S02]  /*0000*/  LDC R1, c[0x0][0x28] ;  /* 0x00000a00ff017b82 */ /* 0x000e240000000800 */
[----:B------:R-:W1:Y:S01]  /*0010*/  S2R R7, SR_TID.X ;  /* 0x0000000000077919 */ /* 0x000e620000002100 */
[----:B------:R-:W2:Y:S01]  /*0020*/  LDC.64 R4, c[0x0][0x218] ;  /* 0x00008600ff047b82 */ /* 0x000ea20000000a00 */
[----:B------:R-:W-:Y:S01]  /*0030*/  ULDC.64 UR6, c[0x0][0x208] ;  /* 0x0000820000067ab9 */ /* 0x000fe20000000a00 */
[----:B------:R-:W3:Y:S01]  /*0040*/  S2R R2, SR_CTAID.X ;  /* 0x0000000000027919 */ /* 0x000ee20000002500 */
[----:B-1----:R-:W-:Y:S01]  /*0050*/  SHF.R.U32.HI R9, RZ, 0x3, R7 ;  /* 0x00000003ff097819 */ /* 0x002fe20000011607 */
[----:B------:R-:W-:Y:S02]  /*0060*/  IMAD.SHL.U32 R8, R7, 0x2, RZ ;  /* 0x0000000207087824 */ /* 0x000fe400078e00ff */
[----:B---3--:R-:W-:Y:S01]  /*0070*/  IMAD.SHL.U32 R0, R2, 0x8, RZ ;  /* 0x0000000802007824 */ /* 0x008fe200078e00ff */
[----:B------:R-:W-:Y:S02]  /*0080*/  SGXT.U32 R9, R9, 0x3 ;  /* 0x000000030909781a */ /* 0x000fe40000000000 */
[----:B------:R-:W-:-:S02]  /*0090*/  SHF.R.S32.HI R13, RZ, 0x1c, R2 ;  /* 0x0000001cff0d7819 */ /* 0x000fc40000011402 */
[----:B------:R-:W-:Y:S01]  /*00a0*/  LOP3.LUT R6, R0, R9, RZ, 0xfc, !PT ;  /* 0x0000000900067212 */ /* 0x000fe200078efcff */
[----:B------:R-:W1:Y:S01]  /*00b0*/  LDC.64 R2, c[0x0][0x220] ;  /* 0x00008800ff027b82 */ /* 0x000e620000000a00 */
[----:B------:R-:W-:Y:S02]  /*00c0*/  SGXT R13, R13, 0x1 ;  /* 0x000000010d0d781a */ /* 0x000fe40000000200 */
[----:B------:R-:W-:Y:S02]  /*00d0*/  SHF.R.S32.HI R11, RZ, 0x1f, R6 ;  /* 0x0000001fff0b7819 */ /* 0x000fe40000011406 */
[-C--:B------:R-:W-:Y:S02]  /*00e0*/  LEA.HI R10, R13, R6.reuse, RZ, 0x4 ;  /* 0x000000060d0a7211 */ /* 0x080fe400078f20ff */
[----:B------:R-:W-:Y:S02]  /*00f0*/  LEA.HI R11, R11, R6, RZ, 0x2 ;  /* 0x000000060b0b7211 */ /* 0x000fe400078f10ff */
[----:B------:R-:W-:Y:S01]  /*0100*/  LOP3.LUT R8, R8, 0xe, RZ, 0xc0, !PT ;  /* 0x0000000e08087812 */ /* 0x000fe200078ec0ff */
[----:B------:R-:W-:Y:S01]  /*0110*/  IMAD.SHL.U32 R10, R10, 0x4, RZ ;  /* 0x000000040a0a7824 */ /* 0x000fe200078e00ff */
[C---:B------:R-:W-:Y:S01]  /*0120*/  LOP3.LUT R13, R11.reuse, 0xffffffc, RZ, 0xc0, !PT ;  /* 0x0ffffffc0b0d7812 */ /* 0x040fe200078ec0ff */
[----:B------:R-:W-:Y:S01]  /*0130*/  IMAD.SHL.U32 R11, R11, 0x4, RZ ;  /* 0x000000040b0b7824 */ /* 0x000fe200078e00ff */
[----:B------:R-:W-:-:S02]  /*0140*/  ISETP.GE.AND P0, PT, R6, 0x40, PT ;  /* 0x000000400600780c */ /* 0x000fc40003f06270 */
[----:B------:R-:W-:Y:S01]  /*0150*/  LOP3.LUT R10, R10, 0xffffffc0, RZ, 0xc0, !PT ;  /* 0xffffffc00a0a7812 */ /* 0x000fe200078ec0ff */
[----:B------:R-:W-:Y:S01]  /*0160*/  IMAD.IADD R13, R6, 0x1, -R13 ;  /* 0x00000001060d7824 */ /* 0x000fe200078e0a0d */
[----:B------:R-:W-:-:S03]  /*0170*/  LOP3.LUT R11, R8, 0xfffffff0, R11, 0xf8, !PT ;  /* 0xfffffff0080b7812 */ /* 0x000fc600078ef80b */
[----:B------:R-:W-:Y:S02]  /*0180*/  IMAD R13, R13, 0x10, R8 ;  /* 0x000000100d0d7824 */ /* 0x000fe400078e0208 */
[----:B--2---:R-:W-:-:S04]  /*0190*/  IMAD.WIDE R4, R11, 0x4, R4 ;  /* 0x000000040b047825 */ /* 0x004fc800078e0204 */
[----:B------:R-:W-:Y:S01]  /*01a0*/  IMAD.IADD R13, R13, 0x1, R10 ;  /* 0x000000010d0d7824 */ /* 0x000fe200078e020a */
[----:B------:R-:W-:-:S03]  /*01b0*/  CS2R R10, SRZ ;  /* 0x00000000000a7805 */ /* 0x000fc6000001ff00 */
[----:B-1----:R-:W-:Y:S01]  /*01c0*/  IMAD.WIDE R2, R13, 0x4, R2 ;  /* 0x000000040d027825 */ /* 0x002fe200078e0202 */
[----:B------:R-:W-:Y:S02]  /*01d0*/  CS2R R12, SRZ ;  /* 0x00000000000c7805 */ /* 0x000fe4000001ff00 */
[----:B------:R-:W2:Y:S04]  /*01e0*/  @!P0 LDG.E.EL.64 R10, desc[UR6][R4.64] ;  /* 0x00000006040a8981 */ /* 0x000ea8000c2e1b00 */
[----:B------:R1:W3:Y:S01]  /*01f0*/  @!P0 LDG.E.64 R12, desc[UR6][R2.64] ;  /* 0x00000006020c8981 */ /* 0x0002e2000c1e1b00 */
[----:B------:R-:W4:Y:S01]  /*0200*/  S2UR UR5, SR_CgaCtaId ;  /* 0x00000000000579c3 */ /* 0x000f220000008800 */
[----:B------:R-:W-:Y:S01]  /*0210*/  UMOV UR4, 0x400 ;  /* 0x0000040000047882 */ /* 0x000fe20000000000 */
[----:B-1----:R-:W-:Y:S01]  /*0220*/  LOP3.LUT R2, R7, 0x7, RZ, 0xc0, !PT ;  /* 0x0000000707027812 */ /* 0x002fe200078ec0ff */
[----:B----4-:R-:W-:-:S06]  /*0230*/  UPRMT UR4, UR5, 0x654, UR4 ;  /* 0x0000065405047896 */ /* 0x010fcc0008000004 */
[----:B------:R-:W-:Y:S02]  /*0240*/  LEA R8, R2, UR4, 0x2 ;  /* 0x0000000402087c11 */ /* 0x000fe4000f8e10ff */
[----:B--2---:R-:W-:Y:S02]  /*0250*/  SEL R6, R11, RZ, !P0 ;  /* 0x000000ff0b067207 */ /* 0x004fe40004000000 */
[----:B------:R-:W-:Y:S02]  /*0260*/  SEL R10, R10, RZ, !P0 ;  /* 0x000000ff0a0a7207 */ /* 0x000fe40004000000 */
[----:B---3--:R-:W-:Y:S02]  /*0270*/  SEL R13, R13, RZ, !P0 ;  /* 0x000000ff0d0d7207 */ /* 0x008fe40004000000 */
[----:B------:R-:W-:-:S03]  /*0280*/  SEL R12, R12, RZ, !P0 ;  /* 0x000000ff0c0c7207 */ /* 0x000fc60004000000 */
[----:B------:R-:W-:Y:S01]  /*0290*/  FMUL R13, R6, R13 ;  /* 0x0000000d060d7220 */ /* 0x000fe20000400000 */
[----:B------:R-:W-:-:S03]  /*02a0*/  LEA R6, R9, UR4, 0x2 ;  /* 0x0000000409067c11 */ /* 0x000fc6000f8e10ff */
[----:B------:R-:W-:-:S05]  /*02b0*/  FFMA R12, R10, R12, R13 ;  /* 0x0000000c0a0c7223 */ /* 0x000fca000000000d */
[----:B------:R-:W-:Y:S02]  /*02c0*/  FSEL R12, R12, RZ, !P0 ;  /* 0x000000ff0c0c7208 */ /* 0x000fe40004000000 */
[----:B------:R-:W-:Y:S02]  /*02d0*/  LOP3.LUT P0, RZ, R7, 0x38, RZ, 0xc0, !PT ;  /* 0x0000003807ff7812 */ /* 0x000fe4000780c0ff */
[----:B------:R-:W-:Y:S01]  /*02e0*/  LOP3.LUT R7, R0, 0x7, R7, 0xf8, !PT ;  /* 0x0000000700077812 */ /* 0x000fe200078ef807 */
[----:B------:R-:W1:Y:S03]  /*02f0*/  SHFL.BFLY PT, R11, R12, 0x4, 0x1f ;  /* 0x0c801f000c0b7f89 */ /* 0x000e6600000e0000 */
[----:B------:R-:W-:Y:S01]  /*0300*/  ISETP.LT.AND P0, PT, R7, 0x40, !P0 ;  /* 0x000000400700780c */ /* 0x000fe20004701270 */
[----:B-1----:R-:W-:-:S05]  /*0310*/  FADD R11, R12, R11 ;  /* 0x0000000b0c0b7221 */ /* 0x002fca0000000000 */
[----:B------:R-:W1:Y:S02]  /*0320*/  SHFL.BFLY PT, R4, R11, 0x2, 0x1f ;  /* 0x0c401f000b047f89 */ /* 0x000e6400000e0000 */
[----:B-1----:R-:W-:-:S05]  /*0330*/  FADD R4, R11, R4 ;  /* 0x000000040b047221 */ /* 0x002fca0000000000 */
[----:B------:R-:W1:Y:S02]  /*0340*/  SHFL.BFLY PT, R3, R4, 0x1, 0x1f ;  /* 0x0c201f0004037f89 */ /* 0x000e6400000e0000 */
[----:B-1----:R-:W-:Y:S02]  /*0350*/  FADD R5, R4, R3 ;  /* 0x0000000304057221 */ /* 0x002fe40000000000 */
[----:B------:R-:W1:Y:S03]  /*0360*/  LDC.64 R2, c[0x0][0x210] ;  /* 0x00008400ff027b82 */ /* 0x000e660000000a00 */
[----:B------:R2:W-:Y:S05]  /*0370*/  STS [R6], R5 ;  /* 0x0000000506007388 */ /* 0x0005ea0000000800 */
[----:B------:R-:W-:Y:S01]  /*0380*/  BAR.SYNC.DEFER_BLOCKING 0x0 ;  /* 0x0000000000007b1d */ /* 0x000fe20000010000 */
[----:B-1----:R-:W-:-:S05]  /*0390*/  IMAD.WIDE R2, R7, 0x4, R2 ;  /* 0x0000000407027825 */ /* 0x002fca00078e0202 */
[----:B------:R-:W1:Y:S02]  /*03a0*/  LDS R8, [R8] ;  /* 0x0000000008087984 */ /* 0x000e640000000800 */
[----:B------:R-:W-:Y:S06]  /*03b0*/  BAR.SYNC.DEFER_BLOCKING 0x0 ;  /* 0x0000000000007b1d */ /* 0x000fec0000010000 */
[----:B--2---:R-:W-:Y:S05]  /*03c0*/  @!P0 EXIT ;  /* 0x000000000000894d */ /* 0x004fea0003800000 */
[----:B-1----:R-:W-:-:S05]  /*03d0*/  FMUL R5, R8, 0.0625 ;  /* 0x3d80000008057820 */ /* 0x002fca0000400000 */
[----:B------:R-:W-:Y:S01]  /*03e0*/  STG.E desc[UR6][R2.64], R5 ;  /* 0x0000000502007986 */ /* 0x000fe2000c101906 */
[----:B------:R-:W-:Y:S05]  /*03f0*/  EXIT ;  /* 0x000000000000794d */ /* 0x000fea0003800000 */
.L_x_0:
[----:B------:R-:W-:-:S00]  /*0400*/  BRA `(.L_x_0) ;  /* 0xfffffffc00fc7947 */ /* 0x000fc0000383ffff */
[----:B------:R-:W-:-:S00]  /*0410*/  NOP ;  /* 0x0000000000007918 */ /* 0x000fc00000000000 */
        /* <DEDUP_REMOVED lines=14> */
.L_x_1:


//--------------------- .nv.shared.triton_per_fused_mean_0 --------------------------
	.section	.nv.shared.triton_per_fused_mean_0,"aw",@nobits
	.sectionflags	@""
	.align	16
	.zero		1024


//--------------------- .nv.constant0.triton_per_fused_mean_0 --------------------------
	.section	.nv.constant0.triton_per_fused_mean_0,"a",@progbits
	.sectionflags	@""
	.align	4
.nv.constant0.triton_per_fused_mean_0:
	.zero		560
